//
// Generated by NVIDIA NVVM Compiler
//
// Compiler Build ID: CL-36424714
// Cuda compilation tools, release 13.0, V13.0.88
// Based on NVVM 20.0.0
//

.version 9.0
.target sm_100
.address_size 64

	// .globl	_Z9distanciaPiiiiPcS0_
.extern .func  (.param .b32 func_retval0) vprintf
(
	.param .b64 vprintf_param_0,
	.param .b64 vprintf_param_1
)
;
.global .align 1 .b8 $str[22] = {80, 97, 114, 97, 32, 99, 97, 100, 97, 32, 105, 61, 37, 100, 32, 32, 109, 61, 37, 100, 10};
.global .align 1 .b8 $str$1[12] = {32, 112, 111, 115, 105, 58, 32, 37, 50, 100, 10};
.global .align 1 .b8 $str$2[31] = {76, 105, 110, 104, 97, 58, 32, 37, 100, 32, 99, 111, 108, 117, 110, 97, 58, 32, 37, 100, 32, 112, 111, 115, 105, 58, 32, 37, 100, 10};

.visible .entry _Z9distanciaPiiiiPcS0_(
	.param .u64 .ptr .align 1 _Z9distanciaPiiiiPcS0__param_0,
	.param .u32 _Z9distanciaPiiiiPcS0__param_1,
	.param .u32 _Z9distanciaPiiiiPcS0__param_2,
	.param .u32 _Z9distanciaPiiiiPcS0__param_3,
	.param .u64 .ptr .align 1 _Z9distanciaPiiiiPcS0__param_4,
	.param .u64 .ptr .align 1 _Z9distanciaPiiiiPcS0__param_5
)
{
	.local .align 8 .b8 	__local_depot0[16];
	.reg .b64 	%SP;
	.reg .b64 	%SPL;
	.reg .pred 	%p<7>;
	.reg .b16 	%rs<3>;
	.reg .b32 	%r<39>;
	.reg .b64 	%rd<30>;

	mov.u64 	%SPL, __local_depot0;
	cvta.local.u64 	%SP, %SPL;
	ld.param.u64 	%rd6, [_Z9distanciaPiiiiPcS0__param_0];
	ld.param.u32 	%r5, [_Z9distanciaPiiiiPcS0__param_1];
	ld.param.u32 	%r6, [_Z9distanciaPiiiiPcS0__param_2];
	ld.param.u32 	%r7, [_Z9distanciaPiiiiPcS0__param_3];
	ld.param.u64 	%rd4, [_Z9distanciaPiiiiPcS0__param_4];
	ld.param.u64 	%rd5, [_Z9distanciaPiiiiPcS0__param_5];
	cvta.to.global.u64 	%rd1, %rd6;
	add.u64 	%rd7, %SP, 0;
	add.u64 	%rd2, %SPL, 0;
	bar.sync 	0;
	setp.lt.s32 	%p1, %r7, %r5;
	@%p1 bra 	$L__BB0_2;
	mad.lo.s32 	%r8, %r7, %r6, %r7;
	mov.u32 	%r9, %tid.x;
	add.s32 	%r10, %r7, %r9;
	sub.s32 	%r11, %r5, %r10;
	mad.lo.s32 	%r38, %r11, %r6, %r8;
	bra.uni 	$L__BB0_3;
$L__BB0_2:
	mad.lo.s32 	%r12, %r7, %r6, %r7;
	mov.u32 	%r13, %tid.x;
	mul.lo.s32 	%r14, %r6, %r13;
	sub.s32 	%r15, %r6, %r14;
	add.s32 	%r16, %r15, %r12;
	add.s32 	%r38, %r16, 2;
$L__BB0_3:
	st.local.v2.u32 	[%rd2], {%r7, %r6};
	mov.u64 	%rd8, $str;
	cvta.global.u64 	%rd9, %rd8;
	{ // callseq 0, 0
	.param .b64 param0;
	st.param.b64 	[param0], %rd9;
	.param .b64 param1;
	st.param.b64 	[param1], %rd7;
	.param .b32 retval0;
	call.uni (retval0), 
	vprintf, 
	(
	param0, 
	param1
	);
	ld.param.b32 	%r17, [retval0];
	} // callseq 0
	st.local.u32 	[%rd2], %r38;
	mov.u64 	%rd11, $str$1;
	cvta.global.u64 	%rd12, %rd11;
	{ // callseq 1, 0
	.param .b64 param0;
	st.param.b64 	[param0], %rd12;
	.param .b64 param1;
	st.param.b64 	[param1], %rd7;
	.param .b32 retval0;
	call.uni (retval0), 
	vprintf, 
	(
	param0, 
	param1
	);
	ld.param.b32 	%r19, [retval0];
	} // callseq 1
	mul.wide.s32 	%rd13, %r38, 4;
	add.s64 	%rd3, %rd1, %rd13;
	ld.global.u32 	%r21, [%rd3];
	setp.ne.s32 	%p2, %r21, 0;
	setp.lt.s32 	%p3, %r38, 1;
	or.pred  	%p4, %p2, %p3;
	@%p4 bra 	$L__BB0_6;
	add.s32 	%r4, %r6, 1;
	mad.lo.s32 	%r22, %r5, %r6, %r5;
	add.s32 	%r23, %r22, %r4;
	setp.gt.s32 	%p5, %r38, %r23;
	@%p5 bra 	$L__BB0_6;
	not.b32 	%r24, %r6;
	div.s32 	%r25, %r38, %r4;
	mad.lo.s32 	%r26, %r25, %r24, %r38;
	st.local.v2.u32 	[%rd2], {%r25, %r26};
	st.local.u32 	[%rd2+8], %r38;
	mov.u64 	%rd14, $str$2;
	cvta.global.u64 	%rd15, %rd14;
	{ // callseq 2, 0
	.param .b64 param0;
	st.param.b64 	[param0], %rd15;
	.param .b64 param1;
	st.param.b64 	[param1], %rd7;
	.param .b32 retval0;
	call.uni (retval0), 
	vprintf, 
	(
	param0, 
	param1
	);
	ld.param.b32 	%r27, [retval0];
	} // callseq 2
	cvt.s64.s32 	%rd17, %r25;
	cvta.to.global.u64 	%rd18, %rd4;
	add.s64 	%rd19, %rd18, %rd17;
	ld.global.u8 	%rs1, [%rd19];
	cvt.s64.s32 	%rd20, %r26;
	cvta.to.global.u64 	%rd21, %rd5;
	add.s64 	%rd22, %rd21, %rd20;
	ld.global.u8 	%rs2, [%rd22];
	setp.ne.s16 	%p6, %rs1, %rs2;
	selp.u32 	%r29, 1, 0, %p6;
	add.s32 	%r30, %r38, -1;
	mul.wide.u32 	%rd23, %r30, 4;
	add.s64 	%rd24, %rd1, %rd23;
	ld.global.u32 	%r31, [%rd24];
	mul.wide.s32 	%rd25, %r6, 4;
	xor.b64  	%rd26, %rd25, -4;
	add.s64 	%rd27, %rd3, %rd26;
	ld.global.u32 	%r32, [%rd27];
	ld.global.u32 	%r33, [%rd27+-4];
	add.s32 	%r34, %r33, %r29;
	min.s32 	%r35, %r31, %r32;
	add.s32 	%r36, %r35, 1;
	min.s32 	%r37, %r34, %r36;
	mul.wide.u32 	%rd28, %r38, 4;
	add.s64 	%rd29, %rd1, %rd28;
	st.global.u32 	[%rd29], %r37;
$L__BB0_6:
	ret;

}


// ===== COMPILED SASS (sm_100) =====

	.target	sm_100

	.elftype	@"ET_EXEC"


//--------------------- .note.nv.tkinfo           --------------------------
	.section	.note.nv.tkinfo,"",@"SHT_NOTE"
	.sectionflags	@"SHF_NOTE_NV_TKINFO"
	.tkinfo
        /*0018*/ 	.word	0x00000002
        /*0030*/ 	.string	""
        /*0030*/ 	.string	"ptxas"
        /*0030*/ 	.string	"Cuda compilation tools, release 13.0, V13.0.88"
        /*0030*/ 	.string	"Build cuda_13.0.r13.0/compiler.36424714_0"
        /*0030*/ 	.string	"-arch sm_100 -m 64 "



//--------------------- .note.nv.cuinfo           --------------------------
	.section	.note.nv.cuinfo,"",@"SHT_NOTE"
	.sectionflags	@"SHF_NOTE_NV_CUINFO"
        /*0018*/ 	.short	0x0002
        /*001a*/ 	.short	0x0064
        /*001c*/ 	.short	0x0082
	.zero		2


//--------------------- .nv.info                  --------------------------
	.section	.nv.info,"",@"SHT_CUDA_INFO"
	.align	4


	//----- nvinfo : EIATTR_REGCOUNT
	.align		4
        /*0000*/ 	.byte	0x04, 0x2f
        /*0002*/ 	.short	(.L_4 - .L_3)
	.align		4
.L_3:
        /*0004*/ 	.word	index@(_Z9distanciaPiiiiPcS0_)
        /*0008*/ 	.word	0x0000001c


	//----- nvinfo : EIATTR_FRAME_SIZE
	.align		4
.L_4:
        /*000c*/ 	.byte	0x04, 0x11
        /*000e*/ 	.short	(.L_6 - .L_5)
	.align		4
.L_5:
        /*0010*/ 	.word	index@(_Z9distanciaPiiiiPcS0_)
        /*0014*/ 	.word	0x00000010


	//----- nvinfo : EIATTR_MIN_STACK_SIZE
	.align		4
.L_6:
        /*0018*/ 	.byte	0x04, 0x12
        /*001a*/ 	.short	(.L_8 - .L_7)
	.align		4
.L_7:
        /*001c*/ 	.word	index@(_Z9distanciaPiiiiPcS0_)
        /*0020*/ 	.word	0x00000010
.L_8:


//--------------------- .nv.compat                --------------------------
	.section	.nv.compat,"",@"SHT_CUDA_COMPAT_INFO"
	.align	4
        /*0000*/ 	.byte	0x02, 0x09, 0x00, 0x00, 0x02, 0x02, 0x01, 0x00, 0x02, 0x05, 0x05, 0x00, 0x03, 0x07, 0x01, 0x01
        /*0010*/ 	.byte	0x02, 0x03, 0x00, 0x00, 0x02, 0x06, 0x01, 0x00, 0x04, 0x0b, 0x08, 0x00, 0x09, 0x00, 0x00, 0x00
        /*0020*/ 	.byte	0x00, 0x00, 0x00, 0x00


//--------------------- .nv.info._Z9distanciaPiiiiPcS0_ --------------------------
	.section	.nv.info._Z9distanciaPiiiiPcS0_,"",@"SHT_CUDA_INFO"
	.sectionflags	@""
	.align	4


	//----- nvinfo : EIATTR_CUDA_API_VERSION
	.align		4
        /*0000*/ 	.byte	0x04, 0x37
        /*0002*/ 	.short	(.L_10 - .L_9)
.L_9:
        /*0004*/ 	.word	0x00000082


	//----- nvinfo : EIATTR_KPARAM_INFO
	.align		4
.L_10:
        /*0008*/ 	.byte	0x04, 0x17
        /*000a*/ 	.short	(.L_12 - .L_11)
.L_11:
        /*000c*/ 	.word	0x00000000
        /*0010*/ 	.short	0x0005
        /*0012*/ 	.short	0x0020
        /*0014*/ 	.byte	0x00, 0xf5, 0x21, 0x00


	//----- nvinfo : EIATTR_KPARAM_INFO
	.align		4
.L_12:
        /*0018*/ 	.byte	0x04, 0x17
        /*001a*/ 	.short	(.L_14 - .L_13)
.L_13:
        /*001c*/ 	.word	0x00000000
        /*0020*/ 	.short	0x0004
        /*0022*/ 	.short	0x0018
        /*0024*/ 	.byte	0x00, 0xf5, 0x21, 0x00


	//----- nvinfo : EIATTR_KPARAM_INFO
	.align		4
.L_14:
        /*0028*/ 	.byte	0x04, 0x17
        /*002a*/ 	.short	(.L_16 - .L_15)
.L_15:
        /*002c*/ 	.word	0x00000000
        /*0030*/ 	.short	0x0003
        /*0032*/ 	.short	0x0010
        /*0034*/ 	.byte	0x00, 0xf0, 0x11, 0x00


	//----- nvinfo : EIATTR_KPARAM_INFO
	.align		4
.L_16:
        /*0038*/ 	.byte	0x04, 0x17
        /*003a*/ 	.short	(.L_18 - .L_17)
.L_17:
        /*003c*/ 	.word	0x00000000
        /*0040*/ 	.short	0x0002
        /*0042*/ 	.short	0x000c
        /*0044*/ 	.byte	0x00, 0xf0, 0x11, 0x00


	//----- nvinfo : EIATTR_KPARAM_INFO
	.align		4
.L_18:
        /*0048*/ 	.byte	0x04, 0x17
        /*004a*/ 	.short	(.L_20 - .L_19)
.L_19:
        /*004c*/ 	.word	0x00000000
        /*0050*/ 	.short	0x0001
        /*0052*/ 	.short	0x0008
        /*0054*/ 	.byte	0x00, 0xf0, 0x11, 0x00


	//----- nvinfo : EIATTR_KPARAM_INFO
	.align		4
.L_20:
        /*0058*/ 	.byte	0x04, 0x17
        /*005a*/ 	.short	(.L_22 - .L_21)
.L_21:
        /*005c*/ 	.word	0x00000000
        /*0060*/ 	.short	0x0000
        /*0062*/ 	.short	0x0000
        /*0064*/ 	.byte	0x00, 0xf5, 0x21, 0x00


	//----- nvinfo : EIATTR_SPARSE_MMA_MASK
	.align		4
.L_22:
        /*0068*/ 	.byte	0x03, 0x50
        /*006a*/ 	.short	0x0000


	//----- nvinfo : EIATTR_MAXREG_COUNT
	.align		4
        /*006c*/ 	.byte	0x03, 0x1b
        /*006e*/ 	.short	0x00ff


	//----- nvinfo : EIATTR_NUM_BARRIERS
	.align		4
        /*0070*/ 	.byte	0x02, 0x4c
        /*0072*/ 	.byte	0x01
	.zero		1


	//----- nvinfo : EIATTR_EXTERNS
	.align		4
        /*0074*/ 	.byte	0x04, 0x0f
        /*0076*/ 	.short	(.L_24 - .L_23)


	//   ....[0]....
	.align		4
.L_23:
        /*0078*/ 	.word	index@(vprintf)


	//----- nvinfo : EIATTR_MERCURY_ISA_VERSION
	.align		4
.L_24:
        /*007c*/ 	.byte	0x03, 0x5f
        /*007e*/ 	.short	0x0101


	//----- nvinfo : EIATTR_VRC_CTA_INIT_COUNT
	.align		4
        /*0080*/ 	.byte	0x02, 0x4a
	.zero		1
	.zero		1


	//----- nvinfo : EIATTR_SYSCALL_OFFSETS
	.align		4
        /*0084*/ 	.byte	0x04, 0x46
        /*0086*/ 	.short	(.L_26 - .L_25)


	//   ....[0]....
.L_25:
        /*0088*/ 	.word	0x000001c0


	//   ....[1]....
        /*008c*/ 	.word	0x00000260


	//   ....[2]....
        /*0090*/ 	.word	0x000005a0


	//----- nvinfo : EIATTR_EXIT_INSTR_OFFSETS
	.align		4
.L_26:
        /*0094*/ 	.byte	0x04, 0x1c
        /*0096*/ 	.short	(.L_28 - .L_27)


	//   ....[0]....
.L_27:
        /*0098*/ 	.word	0x000002e0


	//   ....[1]....
        /*009c*/ 	.word	0x00000340


	//   ....[2]....
        /*00a0*/ 	.word	0x00000800


	//----- nvinfo : EIATTR_CRS_STACK_SIZE
	.align		4
.L_28:
        /*00a4*/ 	.byte	0x04, 0x1e
        /*00a6*/ 	.short	(.L_30 - .L_29)
.L_29:
        /*00a8*/ 	.word	0x00000000


	//----- nvinfo : EIATTR_CBANK_PARAM_SIZE
	.align		4
.L_30:
        /*00ac*/ 	.byte	0x03, 0x19
        /*00ae*/ 	.short	0x0028


	//----- nvinfo : EIATTR_PARAM_CBANK
	.align		4
        /*00b0*/ 	.byte	0x04, 0x0a
        /*00b2*/ 	.short	(.L_32 - .L_31)
	.align		4
.L_31:
        /*00b4*/ 	.word	index@(.nv.constant0._Z9distanciaPiiiiPcS0_)
        /*00b8*/ 	.short	0x0380
        /*00ba*/ 	.short	0x0028


	//----- nvinfo : EIATTR_SW_WAR
	.align		4
.L_32:
        /*00bc*/ 	.byte	0x04, 0x36
        /*00be*/ 	.short	(.L_34 - .L_33)
.L_33:
        /*00c0*/ 	.word	0x00000008
.L_34:


//--------------------- .nv.callgraph             --------------------------
	.section	.nv.callgraph,"",@"SHT_CUDA_CALLGRAPH"
	.align	4
	.sectionentsize	8
	.align		4
        /*0000*/ 	.word	0x00000000
	.align		4
        /*0004*/ 	.word	0xffffffff
	.align		4
        /*0008*/ 	.word	index@(_Z9distanciaPiiiiPcS0_)
	.align		4
        /*000c*/ 	.word	index@(vprintf)
	.align		4
        /*0010*/ 	.word	0x00000000
	.align		4
        /*0014*/ 	.word	0xfffffffe
	.align		4
        /*0018*/ 	.word	0x00000000
	.align		4
        /*001c*/ 	.word	0xfffffffd
	.align		4
        /*0020*/ 	.word	0x00000000
	.align		4
        /*0024*/ 	.word	0xfffffffc


//--------------------- .nv.constant4             --------------------------
	.section	.nv.constant4,"a",@progbits
	.align	8
	.align		8
.nv.constant4:
        /*0000*/ 	.dword	vprintf
	.align		8
        /*0008*/ 	.dword	$str
	.align		8
        /*0010*/ 	.dword	$str$1
	.align		8
        /*0018*/ 	.dword	$str$2


//--------------------- .text._Z9distanciaPiiiiPcS0_ --------------------------
	.section	.text._Z9distanciaPiiiiPcS0_,"ax",@progbits
	.align	128
        .global         _Z9distanciaPiiiiPcS0_
        .type           _Z9distanciaPiiiiPcS0_,@function
        .size           _Z9distanciaPiiiiPcS0_,(.L_x_4 - _Z9distanciaPiiiiPcS0_)
        .other          _Z9distanciaPiiiiPcS0_,@"STO_CUDA_ENTRY STV_DEFAULT"
_Z9distanciaPiiiiPcS0_:
.text._Z9distanciaPiiiiPcS0_:
[----:B------:R-:W0:Y:S08]  /*0000*/  LDC R1, c[0x0][0x37c] ;  /* 0x0000df00ff017b82 */ /* 0x000e300000000800 */
[----:B------:R-:W1:Y:S01]  /*0010*/  LDC R5, c[0x0][0x388] ;  /* 0x0000e200ff057b82 */ /* 0x000e620000000800 */
[----:B------:R-:W2:Y:S01]  /*0020*/  S2R R3, SR_TID.X ;  /* 0x0000000000037919 */ /* 0x000ea20000002100 */
[----:B------:R-:W3:Y:S01]  /*0030*/  LDCU UR4, c[0x0][0x2f8] ;  /* 0x00005f00ff0477ac */ /* 0x000ee20008000800 */
[----:B0-----:R-:W-:Y:S01]  /*0040*/  VIADD R1, R1, 0xfffffff0 ;  /* 0xfffffff001017836 */ /* 0x001fe20000000000 */
[----:B------:R-:W-:Y:S01]  /*0050*/  MOV R16, 0x0 ;  /* 0x0000000000107802 */ /* 0x000fe20000000f00 */
[----:B------:R-:W0:Y:S03]  /*0060*/  LDCU UR5, c[0x0][0x2fc] ;  /* 0x00005f80ff0577ac */ /* 0x000e260008000800 */
[----:B------:R-:W1:Y:S01]  /*0070*/  LDC R10, c[0x0][0x390] ;  /* 0x0000e400ff0a7b82 */ /* 0x000e620000000800 */
[----:B------:R-:W4:Y:S07]  /*0080*/  LDCU.64 UR6, c[0x4][0x8] ;  /* 0x01000100ff0677ac */ /* 0x000f2e0008000a00 */
[----:B------:R-:W5:Y:S08]  /*0090*/  LDC R11, c[0x0][0x38c] ;  /* 0x0000e300ff0b7b82 */ /* 0x000f700000000800 */
[----:B------:R-:W-:Y:S01]  /*00a0*/  BAR.SYNC.DEFER_BLOCKING 0x0 ;  /* 0x0000000000007b1d */ /* 0x000fe20000010000 */
[----:B---3--:R-:W-:-:S07]  /*00b0*/  IADD3 R24, P1, PT, R1, UR4, RZ ;  /* 0x0000000401187c10 */ /* 0x008fce000ff3e0ff */
[----:B------:R3:W3:Y:S01]  /*00c0*/  LDC.64 R8, c[0x4][R16] ;  /* 0x0100000010087b82 */ /* 0x0006e20000000a00 */
[----:B0-----:R-:W-:Y:S02]  /*00d0*/  IMAD.X R25, RZ, RZ, UR5, P1 ;  /* 0x00000005ff197e24 */ /* 0x001fe400088e06ff */
[----:B------:R-:W-:Y:S02]  /*00e0*/  IMAD.MOV.U32 R6, RZ, RZ, R24 ;  /* 0x000000ffff067224 */ /* 0x000fe400078e0018 */
[----:B----4-:R-:W-:Y:S02]  /*00f0*/  IMAD.U32 R4, RZ, RZ, UR6 ;  /* 0x00000006ff047e24 */ /* 0x010fe4000f8e00ff */
[----:B------:R-:W-:Y:S01]  /*0100*/  IMAD.MOV.U32 R7, RZ, RZ, R25 ;  /* 0x000000ffff077224 */ /* 0x000fe200078e0019 */
[----:B-1----:R-:W-:Y:S01]  /*0110*/  ISETP.GE.AND P0, PT, R10, R5, PT ;  /* 0x000000050a00720c */ /* 0x002fe20003f06270 */
[----:B-----5:R0:W-:-:S12]  /*0120*/  STL.64 [R1], R10 ;  /* 0x0000000a01007387 */ /* 0x0201d80000100a00 */
[--C-:B--2---:R-:W-:Y:S01]  /*0130*/  @P0 IADD3 R0, PT, PT, R5, -R3, -R10.reuse ;  /* 0x8000000305000210 */ /* 0x104fe20007ffe80a */
[-C--:B------:R-:W-:Y:S02]  /*0140*/  @P0 IMAD R2, R10, R11.reuse, R10 ;  /* 0x0000000b0a020224 */ /* 0x080fe400078e020a */
[----:B------:R-:W-:Y:S02]  /*0150*/  IMAD.U32 R5, RZ, RZ, UR7 ;  /* 0x00000007ff057e24 */ /* 0x000fe4000f8e00ff */
[-C--:B------:R-:W-:Y:S02]  /*0160*/  @P0 IMAD R2, R0, R11.reuse, R2 ;  /* 0x0000000b00020224 */ /* 0x080fe400078e0202 */
[----:B------:R-:W-:Y:S02]  /*0170*/  @!P0 IMAD.MOV R0, RZ, RZ, -R3 ;  /* 0x000000ffff008224 */ /* 0x000fe400078e0a03 */
[----:B------:R-:W-:Y:S02]  /*0180*/  @!P0 IMAD R3, R10, R11, R10 ;  /* 0x0000000b0a038224 */ /* 0x000fe400078e020a */
[----:B------:R-:W-:-:S05]  /*0190*/  @!P0 IMAD R0, R11, R0, R11 ;  /* 0x000000000b008224 */ /* 0x000fca00078e020b */
[----:B0--3--:R-:W-:-:S07]  /*01a0*/  @!P0 IADD3 R2, PT, PT, R0, 0x2, R3 ;  /* 0x0000000200028810 */ /* 0x009fce0007ffe003 */
[----:B------:R-:W-:-:S07]  /*01b0*/  LEPC R20, `(.L_x_0) ;  /* 0x000000001014794e */ /* 0x000fce0000000000 */
[----:B------:R-:W-:Y:S05]  /*01c0*/  CALL.ABS.NOINC R8 ;  /* 0x0000000008007343 */ /* 0x000fea0003c00000 */
.L_x_0:
[----:B------:R0:W-:Y:S01]  /*01d0*/  STL [R1], R2 ;  /* 0x0000000201007387 */ /* 0x0001e20000100800 */
[----:B------:R-:W1:Y:S01]  /*01e0*/  LDC.64 R16, c[0x4][R16] ;  /* 0x0100000010107b82 */ /* 0x000e620000000a00 */
[----:B------:R-:W2:Y:S01]  /*01f0*/  LDCU.64 UR4, c[0x4][0x10] ;  /* 0x01000200ff0477ac */ /* 0x000ea20008000a00 */
[----:B------:R-:W-:Y:S02]  /*0200*/  IMAD.MOV.U32 R6, RZ, RZ, R24 ;  /* 0x000000ffff067224 */ /* 0x000fe400078e0018 */
[----:B------:R-:W-:-:S04]  /*0210*/  IMAD.MOV.U32 R7, RZ, RZ, R25 ;  /* 0x000000ffff077224 */ /* 0x000fc800078e0019 */
[----:B------:R-:W3:Y:S01]  /*0220*/  LDC.64 R18, c[0x0][0x358] ;  /* 0x0000d600ff127b82 */ /* 0x000ee20000000a00 */
[----:B--2---:R-:W-:Y:S02]  /*0230*/  IMAD.U32 R4, RZ, RZ, UR4 ;  /* 0x00000004ff047e24 */ /* 0x004fe4000f8e00ff */
[----:B0-----:R-:W-:-:S07]  /*0240*/  IMAD.U32 R5, RZ, RZ, UR5 ;  /* 0x00000005ff057e24 */ /* 0x001fce000f8e00ff */
[----:B------:R-:W-:-:S07]  /*0250*/  LEPC R20, `(.L_x_1) ;  /* 0x000000001014794e */ /* 0x000fce0000000000 */
[----:B-1-3--:R-:W-:Y:S05]  /*0260*/  CALL.ABS.NOINC R16 ;  /* 0x0000000010007343 */ /* 0x00afea0003c00000 */
.L_x_1:
[----:B------:R-:W0:Y:S01]  /*0270*/  LDC.64 R16, c[0x0][0x380] ;  /* 0x0000e000ff107b82 */ /* 0x000e220000000a00 */
[----:B------:R-:W-:Y:S02]  /*0280*/  R2UR UR4, R18 ;  /* 0x00000000120472ca */ /* 0x000fe400000e0000 */
[----:B------:R-:W-:Y:S01]  /*0290*/  R2UR UR5, R19 ;  /* 0x00000000130572ca */ /* 0x000fe200000e0000 */
[----:B0-----:R-:W-:-:S12]  /*02a0*/  IMAD.WIDE R16, R2, 0x4, R16 ;  /* 0x0000000402107825 */ /* 0x001fd800078e0210 */
[----:B------:R-:W2:Y:S01]  /*02b0*/  LDG.E R0, desc[UR4][R16.64] ;  /* 0x0000000410007981 */ /* 0x000ea2000c1e1900 */
[----:B------:R-:W-:-:S04]  /*02c0*/  ISETP.GE.AND P0, PT, R2, 0x1, PT ;  /* 0x000000010200780c */ /* 0x000fc80003f06270 */
[----:B--2---:R-:W-:-:S13]  /*02d0*/  ISETP.NE.OR P0, PT, R0, RZ, !P0 ;  /* 0x000000ff0000720c */ /* 0x004fda0004705670 */
[----:B------:R-:W-:Y:S05]  /*02e0*/  @P0 EXIT ;  /* 0x000000000000094d */ /* 0x000fea0003800000 */
[----:B------:R-:W0:Y:S02]  /*02f0*/  LDC.64 R4, c[0x0][0x388] ;  /* 0x0000e200ff047b82 */ /* 0x000e240000000a00 */
[----:B0-----:R-:W-:Y:S02]  /*0300*/  IMAD R4, R4, R5, R4 ;  /* 0x0000000504047224 */ /* 0x001fe400078e0204 */
[----:B------:R-:W-:-:S04]  /*0310*/  VIADD R3, R5, 0x1 ;  /* 0x0000000105037836 */ /* 0x000fc80000000000 */
[----:B------:R-:W-:-:S05]  /*0320*/  IMAD.IADD R7, R3, 0x1, R4 ;  /* 0x0000000103077824 */ /* 0x000fca00078e0204 */
[----:B------:R-:W-:-:S13]  /*0330*/  ISETP.GT.AND P0, PT, R2, R7, PT ;  /* 0x000000070200720c */ /* 0x000fda0003f04270 */
[----:B------:R-:W-:Y:S05]  /*0340*/  @P0 EXIT ;  /* 0x000000000000094d */ /* 0x000fea0003800000 */
[-C--:B------:R-:W-:Y:S01]  /*0350*/  IABS R9, R3.reuse ;  /* 0x0000000300097213 */ /* 0x080fe20000000000 */
[----:B------:R0:W-:Y:S01]  /*0360*/  STL [R1+0x8], R2 ;  /* 0x0000080201007387 */ /* 0x0001e20000100800 */
[----:B------:R-:W-:Y:S01]  /*0370*/  IABS R8, R2 ;  /* 0x0000000200087213 */ /* 0x000fe20000000000 */
[----:B------:R-:W1:Y:S01]  /*0380*/  LDCU.64 UR4, c[0x4][0x18] ;  /* 0x01000300ff0477ac */ /* 0x000e620008000a00 */
[----:B------:R-:W2:Y:S01]  /*0390*/  I2F.RP R0, R9 ;  /* 0x0000000900007306 */ /* 0x000ea20000209400 */
[----:B------:R-:W-:Y:S02]  /*03a0*/  IABS R10, R3 ;  /* 0x00000003000a7213 */ /* 0x000fe40000000000 */
[----:B------:R-:W-:-:S05]  /*03b0*/  LOP3.LUT R23, RZ, R5, RZ, 0x33, !PT ;  /* 0x00000005ff177212 */ /* 0x000fca00078e33ff */
[----:B--2---:R-:W2:Y:S01]  /*03c0*/  MUFU.RCP R0, R0 ;  /* 0x0000000000007308 */ /* 0x004ea20000001000 */
[----:B-1----:R-:W-:Y:S02]  /*03d0*/  IMAD.U32 R5, RZ, RZ, UR5 ;  /* 0x00000005ff057e24 */ /* 0x002fe4000f8e00ff */
[----:B--2---:R-:W-:-:S05]  /*03e0*/  VIADD R6, R0, 0xffffffe ;  /* 0x0ffffffe00067836 */ /* 0x004fca0000000000 */
[----:B------:R1:W2:Y:S02]  /*03f0*/  F2I.FTZ.U32.TRUNC.NTZ R7, R6 ;  /* 0x0000000600077305 */ /* 0x0002a4000021f000 */
[----:B-1----:R-:W-:Y:S02]  /*0400*/  IMAD.MOV.U32 R6, RZ, RZ, RZ ;  /* 0x000000ffff067224 */ /* 0x002fe400078e00ff */
[----:B--2---:R-:W-:-:S04]  /*0410*/  IMAD.MOV R4, RZ, RZ, -R7 ;  /* 0x000000ffff047224 */ /* 0x004fc800078e0a07 */
[----:B------:R-:W-:Y:S02]  /*0420*/  IMAD R11, R4, R9, RZ ;  /* 0x00000009040b7224 */ /* 0x000fe400078e02ff */
[----:B------:R-:W-:Y:S02]  /*0430*/  IMAD.MOV.U32 R4, RZ, RZ, R8 ;  /* 0x000000ffff047224 */ /* 0x000fe400078e0008 */
[----:B------:R-:W-:-:S04]  /*0440*/  IMAD.HI.U32 R7, R7, R11, R6 ;  /* 0x0000000b07077227 */ /* 0x000fc800078e0006 */
[----:B------:R-:W-:Y:S02]  /*0450*/  IMAD.MOV R11, RZ, RZ, -R10 ;  /* 0x000000ffff0b7224 */ /* 0x000fe400078e0a0a */
[----:B------:R-:W-:-:S04]  /*0460*/  IMAD.HI.U32 R22, R7, R4, RZ ;  /* 0x0000000407167227 */ /* 0x000fc800078e00ff */
[----:B------:R-:W-:Y:S02]  /*0470*/  IMAD R0, R22, R11, R4 ;  /* 0x0000000b16007224 */ /* 0x000fe400078e0204 */
[----:B------:R-:W-:Y:S02]  /*0480*/  IMAD.U32 R4, RZ, RZ, UR4 ;  /* 0x00000004ff047e24 */ /* 0x000fe4000f8e00ff */
[----:B------:R-:W-:Y:S01]  /*0490*/  IMAD.MOV.U32 R6, RZ, RZ, R24 ;  /* 0x000000ffff067224 */ /* 0x000fe200078e0018 */
[----:B------:R-:W-:Y:S01]  /*04a0*/  ISETP.GT.U32.AND P2, PT, R9, R0, PT ;  /* 0x000000000900720c */ /* 0x000fe20003f44070 */
[----:B------:R-:W-:-:S12]  /*04b0*/  IMAD.MOV.U32 R7, RZ, RZ, R25 ;  /* 0x000000ffff077224 */ /* 0x000fd800078e0019 */
[----:B------:R-:W-:Y:S02]  /*04c0*/  @!P2 IMAD.IADD R0, R0, 0x1, -R9 ;  /* 0x000000010000a824 */ /* 0x000fe400078e0a09 */
[----:B------:R-:W-:Y:S01]  /*04d0*/  @!P2 VIADD R22, R22, 0x1 ;  /* 0x000000011616a836 */ /* 0x000fe20000000000 */
[----:B------:R-:W-:Y:S02]  /*04e0*/  ISETP.NE.AND P2, PT, R3, RZ, PT ;  /* 0x000000ff0300720c */ /* 0x000fe40003f45270 */
[----:B------:R-:W-:Y:S02]  /*04f0*/  ISETP.GE.U32.AND P0, PT, R0, R9, PT ;  /* 0x000000090000720c */ /* 0x000fe40003f06070 */
[----:B------:R-:W-:-:S04]  /*0500*/  LOP3.LUT R0, R2, R3, RZ, 0x3c, !PT ;  /* 0x0000000302007212 */ /* 0x000fc800078e3cff */
[----:B------:R-:W-:Y:S02]  /*0510*/  ISETP.GE.AND P1, PT, R0, RZ, PT ;  /* 0x000000ff0000720c */ /* 0x000fe40003f26270 */
[----:B------:R-:W-:-:S04]  /*0520*/  MOV R0, 0x0 ;  /* 0x0000000000007802 */ /* 0x000fc80000000f00 */
[----:B------:R0:W1:Y:S01]  /*0530*/  LDC.64 R8, c[0x4][R0] ;  /* 0x0100000000087b82 */ /* 0x0000620000000a00 */
[----:B------:R-:W-:-:S06]  /*0540*/  @P0 VIADD R22, R22, 0x1 ;  /* 0x0000000116160836 */ /* 0x000fcc0000000000 */
[----:B------:R-:W-:Y:S01]  /*0550*/  @!P1 IMAD.MOV R22, RZ, RZ, -R22 ;  /* 0x000000ffff169224 */ /* 0x000fe200078e0a16 */
[----:B------:R-:W-:-:S05]  /*0560*/  @!P2 LOP3.LUT R22, RZ, R3, RZ, 0x33, !PT ;  /* 0x00000003ff16a212 */ /* 0x000fca00078e33ff */
[----:B------:R-:W-:-:S05]  /*0570*/  IMAD R23, R23, R22, R2 ;  /* 0x0000001617177224 */ /* 0x000fca00078e0202 */
[----:B------:R0:W-:Y:S02]  /*0580*/  STL.64 [R1], R22 ;  /* 0x0000001601007387 */ /* 0x0001e40000100a00 */
[----:B------:R-:W-:-:S07]  /*0590*/  LEPC R20, `(.L_x_2) ;  /* 0x000000001014794e */ /* 0x000fce0000000000 */
[----:B01----:R-:W-:Y:S05]  /*05a0*/  CALL.ABS.NOINC R8 ;  /* 0x0000000008007343 */ /* 0x003fea0003c00000 */
.L_x_2:
[----:B------:R-:W0:Y:S01]  /*05b0*/  LDCU.64 UR6, c[0x0][0x398] ;  /* 0x00007300ff0677ac */ /* 0x000e220008000a00 */
[----:B------:R-:W1:Y:S01]  /*05c0*/  LDC.64 R4, c[0x0][0x380] ;  /* 0x0000e000ff047b82 */ /* 0x000e620000000a00 */
[C---:B------:R-:W-:Y:S01]  /*05d0*/  R2UR UR10, R18.reuse ;  /* 0x00000000120a72ca */ /* 0x040fe200000e0000 */
[----:B------:R-:W2:Y:S01]  /*05e0*/  LDCU.64 UR8, c[0x0][0x3a0] ;  /* 0x00007400ff0877ac */ /* 0x000ea20008000a00 */
[C---:B------:R-:W-:Y:S02]  /*05f0*/  R2UR UR11, R19.reuse ;  /* 0x00000000130b72ca */ /* 0x040fe400000e0000 */
[----:B------:R-:W-:Y:S01]  /*0600*/  R2UR UR12, R18 ;  /* 0x00000000120c72ca */ /* 0x000fe200000e0000 */
[----:B------:R-:W3:Y:S01]  /*0610*/  LDCU UR4, c[0x0][0x38c] ;  /* 0x00007180ff0477ac */ /* 0x000ee20008000800 */
[----:B------:R-:W-:Y:S02]  /*0620*/  R2UR UR13, R19 ;  /* 0x00000000130d72ca */ /* 0x000fe400000e0000 */
[----:B0-----:R-:W-:-:S04]  /*0630*/  IADD3 R6, P0, PT, R22, UR6, RZ ;  /* 0x0000000616067c10 */ /* 0x001fc8000ff1e0ff */
[----:B------:R-:W-:Y:S02]  /*0640*/  LEA.HI.X.SX32 R7, R22, UR7, 0x1, P0 ;  /* 0x0000000716077c11 */ /* 0x000fe400080f0eff */
[C---:B--2---:R-:W-:Y:S01]  /*0650*/  IADD3 R10, P0, PT, R23.reuse, UR8, RZ ;  /* 0x00000008170a7c10 */ /* 0x044fe2000ff1e0ff */
[----:B---3--:R-:W-:Y:S01]  /*0660*/  UIMAD.WIDE UR4, UR4, 0x4, URZ ;  /* 0x00000004040478a5 */ /* 0x008fe2000f8e02ff */
[C---:B------:R-:W-:Y:S01]  /*0670*/  R2UR UR14, R18.reuse ;  /* 0x00000000120e72ca */ /* 0x040fe200000e0000 */
[----:B------:R1:W2:Y:S01]  /*0680*/  LDG.E.U8 R0, desc[UR10][R6.64] ;  /* 0x0000000a06007981 */ /* 0x0002a2000c1e1100 */
[----:B------:R-:W-:Y:S01]  /*0690*/  LEA.HI.X.SX32 R11, R23, UR9, 0x1, P0 ;  /* 0x00000009170b7c11 */ /* 0x000fe200080f0eff */
[----:B------:R-:W-:Y:S01]  /*06a0*/  ULOP3.LUT UR6, UR4, 0xfffffffc, URZ, 0x3c, !UPT ;  /* 0xfffffffc04067892 */ /* 0x000fe2000f8e3cff */
[----:B------:R-:W-:Y:S01]  /*06b0*/  R2UR UR15, R19 ;  /* 0x00000000130f72ca */ /* 0x000fe200000e0000 */
[----:B------:R-:W-:Y:S01]  /*06c0*/  ULOP3.LUT UR4, URZ, UR5, URZ, 0x33, !UPT ;  /* 0x00000005ff047292 */ /* 0x000fe2000f8e33ff */
[----:B------:R-:W-:-:S02]  /*06d0*/  R2UR UR8, R18 ;  /* 0x00000000120872ca */ /* 0x000fc400000e0000 */
[----:B------:R-:W2:Y:S01]  /*06e0*/  LDG.E.U8 R11, desc[UR12][R10.64] ;  /* 0x0000000c0a0b7981 */ /* 0x000ea2000c1e1100 */
[----:B------:R-:W-:Y:S01]  /*06f0*/  R2UR UR9, R19 ;  /* 0x00000000130972ca */ /* 0x000fe200000e0000 */
[----:B------:R-:W-:Y:S01]  /*0700*/  VIADD R3, R2, 0xffffffff ;  /* 0xffffffff02037836 */ /* 0x000fe20000000000 */
[----:B------:R-:W-:-:S03]  /*0710*/  IADD3 R8, P0, PT, R16, UR6, RZ ;  /* 0x0000000610087c10 */ /* 0x000fc6000ff1e0ff */
[----:B-1----:R-:W-:Y:S01]  /*0720*/  IMAD.WIDE.U32 R6, R3, 0x4, R4 ;  /* 0x0000000403067825 */ /* 0x002fe200078e0004 */
[----:B------:R-:W-:-:S05]  /*0730*/  IADD3.X R9, PT, PT, R17, UR4, RZ, P0, !PT ;  /* 0x0000000411097c10 */ /* 0x000fca00087fe4ff */
[----:B------:R-:W3:Y:S04]  /*0740*/  LDG.E R12, desc[UR14][R8.64+-0x4] ;  /* 0xfffffc0e080c7981 */ /* 0x000ee8000c1e1900 */
[----:B------:R-:W4:Y:S04]  /*0750*/  LDG.E R3, desc[UR10][R8.64] ;  /* 0x0000000a08037981 */ /* 0x000f28000c1e1900 */
[----:B------:R-:W4:Y:S01]  /*0760*/  LDG.E R6, desc[UR8][R6.64] ;  /* 0x0000000806067981 */ /* 0x000f22000c1e1900 */
[----:B------:R-:W-:Y:S02]  /*0770*/  R2UR UR4, R18 ;  /* 0x00000000120472ca */ /* 0x000fe400000e0000 */
[----:B------:R-:W-:-:S02]  /*0780*/  R2UR UR5, R19 ;  /* 0x00000000130572ca */ /* 0x000fc400000e0000 */
[----:B--2---:R-:W-:Y:S01]  /*0790*/  ISETP.NE.AND P0, PT, R0, R11, PT ;  /* 0x0000000b0000720c */ /* 0x004fe20003f05270 */
[----:B---3--:R-:W-:-:S12]  /*07a0*/  VIADD R0, R12, 0x1 ;  /* 0x000000010c007836 */ /* 0x008fd80000000000 */
[----:B------:R-:W-:Y:S01]  /*07b0*/  @!P0 IMAD.MOV R0, RZ, RZ, R12 ;  /* 0x000000ffff008224 */ /* 0x000fe200078e020c */
[----:B----4-:R-:W-:Y:S01]  /*07c0*/  VIMNMX R13, PT, PT, R6, R3, PT ;  /* 0x00000003060d7248 */ /* 0x010fe20003fe0100 */
[----:B------:R-:W-:-:S03]  /*07d0*/  IMAD.WIDE.U32 R2, R2, 0x4, R4 ;  /* 0x0000000402027825 */ /* 0x000fc600078e0004 */
[----:B------:R-:W-:-:S05]  /*07e0*/  VIADDMNMX R13, R13, 0x1, R0, PT ;  /* 0x000000010d0d7846 */ /* 0x000fca0003800100 */
[----:B------:R-:W-:Y:S01]  /*07f0*/  STG.E desc[UR4][R2.64], R13 ;  /* 0x0000000d02007986 */ /* 0x000fe2000c101904 */
[----:B------:R-:W-:Y:S05]  /*0800*/  EXIT ;  /* 0x000000000000794d */ /* 0x000fea0003800000 */
.L_x_3:
[----:B------:R-:W-:-:S00]  /*0810*/  BRA `(.L_x_3) ;  /* 0xfffffffc00fc7947 */ /* 0x000fc0000383ffff */
[----:B------:R-:W-:-:S00]  /*0820*/  NOP ;  /* 0x0000000000007918 */ /* 0x000fc00000000000 */
        /* <DEDUP_REMOVED lines=13> */
.L_x_4:


//--------------------- .nv.global.init           --------------------------
	.section	.nv.global.init,"aw",@progbits
.nv.global.init:
	.type		$str$1,@object
	.size		$str$1,($str - $str$1)
$str$1:
        /*0000*/ 	.byte	0x20, 0x70, 0x6f, 0x73, 0x69, 0x3a, 0x20, 0x25, 0x32, 0x64, 0x0a, 0x00
	.type		$str,@object
	.size		$str,($str$2 - $str)
$str:
        /*000c*/ 	.byte	0x50, 0x61, 0x72, 0x61, 0x20, 0x63, 0x61, 0x64, 0x61, 0x20, 0x69, 0x3d, 0x25, 0x64, 0x20, 0x20
        /*001c*/ 	.byte	0x6d, 0x3d, 0x25, 0x64, 0x0a, 0x00
	.type		$str$2,@object
	.size		$str$2,(.L_2 - $str$2)
$str$2:
        /*0022*/ 	.byte	0x4c, 0x69, 0x6e, 0x68, 0x61, 0x3a, 0x20, 0x25, 0x64, 0x20, 0x63, 0x6f, 0x6c, 0x75, 0x6e, 0x61
        /*0032*/ 	.byte	0x3a, 0x20, 0x25, 0x64, 0x20, 0x70, 0x6f, 0x73, 0x69, 0x3a, 0x20, 0x25, 0x64, 0x0a, 0x00
.L_2:


//--------------------- .nv.shared.reserved.0     --------------------------
	.section	.nv.shared.reserved.0,"aw",@nobits
	.weak		__nv_reservedSMEM_offset_0_alias
	.size		__nv_reservedSMEM_offset_0_alias, 0, 64
	.other		__nv_reservedSMEM_offset_0_alias,@"STO_CUDA_RESERVED_SHARED STV_DEFAULT"
__nv_reservedSMEM_offset_0_alias:
	.zero		0
	.zero		64


//--------------------- .nv.constant0._Z9distanciaPiiiiPcS0_ --------------------------
	.section	.nv.constant0._Z9distanciaPiiiiPcS0_,"a",@progbits
	.sectionflags	@""
	.align	4
.nv.constant0._Z9distanciaPiiiiPcS0_:
	.zero		936


//--------------------- SYMBOLS --------------------------

	.type		.nv.reservedSmem.offset0,@object
	.size		.nv.reservedSmem.offset0,0x4
	.type		vprintf,@function
